//
// Generated by NVIDIA NVVM Compiler
//
// Compiler Build ID: CL-36424714
// Cuda compilation tools, release 13.0, V13.0.88
// Based on NVVM 20.0.0
//

.version 9.0
.target sm_100
.address_size 64

	// .globl	_Z5gpuMMPfS_S_i
.extern .func  (.param .b32 func_retval0) vprintf
(
	.param .b64 vprintf_param_0,
	.param .b64 vprintf_param_1
)
;
.global .align 1 .b8 $str[4] = {37, 100, 9};

.visible .entry _Z5gpuMMPfS_S_i(
	.param .u64 .ptr .align 1 _Z5gpuMMPfS_S_i_param_0,
	.param .u64 .ptr .align 1 _Z5gpuMMPfS_S_i_param_1,
	.param .u64 .ptr .align 1 _Z5gpuMMPfS_S_i_param_2,
	.param .u32 _Z5gpuMMPfS_S_i_param_3
)
{
	.local .align 8 .b8 	__local_depot0[8];
	.reg .b64 	%SP;
	.reg .b64 	%SPL;
	.reg .pred 	%p<18>;
	.reg .b32 	%r<116>;
	.reg .b32 	%f<96>;
	.reg .b64 	%rd<67>;
	.reg .b64 	%fd<30>;

	mov.u64 	%SPL, __local_depot0;
	cvta.local.u64 	%SP, %SPL;
	ld.param.u64 	%rd6, [_Z5gpuMMPfS_S_i_param_0];
	ld.param.u64 	%rd7, [_Z5gpuMMPfS_S_i_param_1];
	ld.param.u64 	%rd8, [_Z5gpuMMPfS_S_i_param_2];
	ld.param.u32 	%r29, [_Z5gpuMMPfS_S_i_param_3];
	cvta.to.global.u64 	%rd1, %rd7;
	cvta.to.global.u64 	%rd2, %rd6;
	cvta.to.global.u64 	%rd3, %rd8;
	add.u64 	%rd9, %SP, 0;
	add.u64 	%rd4, %SPL, 0;
	mov.u32 	%r30, %ctaid.y;
	mov.u32 	%r31, %ntid.y;
	mov.u32 	%r32, %tid.y;
	mad.lo.s32 	%r1, %r30, %r31, %r32;
	mov.u32 	%r33, %ctaid.x;
	mov.u32 	%r34, %ntid.x;
	mov.u32 	%r35, %tid.x;
	mad.lo.s32 	%r2, %r33, %r34, %r35;
	setp.lt.s32 	%p1, %r29, 1;
	@%p1 bra 	$L__BB0_24;
	mul.lo.s32 	%r3, %r29, %r1;
	add.s32 	%r4, %r29, -1;
	and.b32  	%r5, %r29, 7;
	setp.lt.u32 	%p2, %r4, 7;
	mov.f32 	%f95, 0f00000000;
	mov.b32 	%r112, 0;
	@%p2 bra 	$L__BB0_4;
	and.b32  	%r112, %r29, 2147483640;
	neg.s32 	%r110, %r112;
	shl.b32 	%r8, %r29, 3;
	mov.f32 	%f95, 0f00000000;
	mul.wide.u32 	%rd16, %r29, 4;
	mov.u32 	%r108, %r3;
	mov.u32 	%r109, %r2;
$L__BB0_3:
	.pragma "nounroll";
	mul.wide.u32 	%rd12, %r108, 4;
	add.s64 	%rd13, %rd2, %rd12;
	ld.global.f32 	%f16, [%rd13];
	mul.wide.s32 	%rd14, %r109, 4;
	add.s64 	%rd15, %rd1, %rd14;
	ld.global.f32 	%f17, [%rd15];
	fma.rn.f32 	%f18, %f16, %f17, %f95;
	ld.global.f32 	%f19, [%rd13+4];
	add.s64 	%rd17, %rd15, %rd16;
	ld.global.f32 	%f20, [%rd17];
	fma.rn.f32 	%f21, %f19, %f20, %f18;
	ld.global.f32 	%f22, [%rd13+8];
	add.s64 	%rd18, %rd17, %rd16;
	ld.global.f32 	%f23, [%rd18];
	fma.rn.f32 	%f24, %f22, %f23, %f21;
	ld.global.f32 	%f25, [%rd13+12];
	add.s64 	%rd19, %rd18, %rd16;
	ld.global.f32 	%f26, [%rd19];
	fma.rn.f32 	%f27, %f25, %f26, %f24;
	ld.global.f32 	%f28, [%rd13+16];
	add.s64 	%rd20, %rd19, %rd16;
	ld.global.f32 	%f29, [%rd20];
	fma.rn.f32 	%f30, %f28, %f29, %f27;
	ld.global.f32 	%f31, [%rd13+20];
	add.s64 	%rd21, %rd20, %rd16;
	ld.global.f32 	%f32, [%rd21];
	fma.rn.f32 	%f33, %f31, %f32, %f30;
	ld.global.f32 	%f34, [%rd13+24];
	add.s64 	%rd22, %rd21, %rd16;
	ld.global.f32 	%f35, [%rd22];
	fma.rn.f32 	%f36, %f34, %f35, %f33;
	ld.global.f32 	%f37, [%rd13+28];
	add.s64 	%rd23, %rd22, %rd16;
	ld.global.f32 	%f38, [%rd23];
	fma.rn.f32 	%f95, %f37, %f38, %f36;
	add.s32 	%r110, %r110, 8;
	add.s32 	%r109, %r109, %r8;
	add.s32 	%r108, %r108, 8;
	setp.ne.s32 	%p3, %r110, 0;
	@%p3 bra 	$L__BB0_3;
$L__BB0_4:
	setp.eq.s32 	%p4, %r5, 0;
	@%p4 bra 	$L__BB0_12;
	and.b32  	%r16, %r29, 3;
	setp.lt.u32 	%p5, %r5, 4;
	@%p5 bra 	$L__BB0_7;
	add.s32 	%r39, %r112, %r3;
	mul.wide.u32 	%rd24, %r39, 4;
	add.s64 	%rd25, %rd2, %rd24;
	ld.global.f32 	%f40, [%rd25];
	mad.lo.s32 	%r40, %r112, %r29, %r2;
	mul.wide.s32 	%rd26, %r40, 4;
	add.s64 	%rd27, %rd1, %rd26;
	ld.global.f32 	%f41, [%rd27];
	fma.rn.f32 	%f42, %f40, %f41, %f95;
	cvt.u64.u32 	%rd28, %r3;
	cvt.u64.u32 	%rd29, %r112;
	add.s64 	%rd30, %rd29, %rd28;
	shl.b64 	%rd31, %rd30, 2;
	add.s64 	%rd32, %rd2, %rd31;
	ld.global.f32 	%f43, [%rd32+4];
	mul.wide.u32 	%rd33, %r29, 4;
	add.s64 	%rd34, %rd27, %rd33;
	ld.global.f32 	%f44, [%rd34];
	fma.rn.f32 	%f45, %f43, %f44, %f42;
	ld.global.f32 	%f46, [%rd32+8];
	add.s64 	%rd35, %rd34, %rd33;
	ld.global.f32 	%f47, [%rd35];
	fma.rn.f32 	%f48, %f46, %f47, %f45;
	ld.global.f32 	%f49, [%rd32+12];
	add.s64 	%rd36, %rd35, %rd33;
	ld.global.f32 	%f50, [%rd36];
	fma.rn.f32 	%f95, %f49, %f50, %f48;
	add.s32 	%r112, %r112, 4;
$L__BB0_7:
	setp.eq.s32 	%p6, %r16, 0;
	@%p6 bra 	$L__BB0_12;
	setp.eq.s32 	%p7, %r16, 1;
	@%p7 bra 	$L__BB0_10;
	add.s32 	%r41, %r112, %r3;
	mul.wide.u32 	%rd37, %r41, 4;
	add.s64 	%rd38, %rd2, %rd37;
	ld.global.f32 	%f52, [%rd38];
	mad.lo.s32 	%r42, %r112, %r29, %r2;
	mul.wide.s32 	%rd39, %r42, 4;
	add.s64 	%rd40, %rd1, %rd39;
	ld.global.f32 	%f53, [%rd40];
	fma.rn.f32 	%f54, %f52, %f53, %f95;
	cvt.u64.u32 	%rd41, %r3;
	cvt.u64.u32 	%rd42, %r112;
	add.s64 	%rd43, %rd42, %rd41;
	shl.b64 	%rd44, %rd43, 2;
	add.s64 	%rd45, %rd2, %rd44;
	ld.global.f32 	%f55, [%rd45+4];
	mul.wide.u32 	%rd46, %r29, 4;
	add.s64 	%rd47, %rd40, %rd46;
	ld.global.f32 	%f56, [%rd47];
	fma.rn.f32 	%f95, %f55, %f56, %f54;
	add.s32 	%r112, %r112, 2;
$L__BB0_10:
	and.b32  	%r43, %r29, 1;
	setp.eq.b32 	%p8, %r43, 1;
	not.pred 	%p9, %p8;
	@%p9 bra 	$L__BB0_12;
	add.s32 	%r44, %r112, %r3;
	mul.wide.u32 	%rd48, %r44, 4;
	add.s64 	%rd49, %rd2, %rd48;
	ld.global.f32 	%f57, [%rd49];
	mad.lo.s32 	%r45, %r112, %r29, %r2;
	mul.wide.s32 	%rd50, %r45, 4;
	add.s64 	%rd51, %rd1, %rd50;
	ld.global.f32 	%f58, [%rd51];
	fma.rn.f32 	%f95, %f57, %f58, %f95;
$L__BB0_12:
	add.s32 	%r46, %r3, %r2;
	mul.wide.s32 	%rd52, %r46, 4;
	add.s64 	%rd53, %rd3, %rd52;
	st.global.f32 	[%rd53], %f95;
	shl.b32 	%r47, %r1, 10;
	add.s32 	%r48, %r47, %r2;
	mul.wide.s32 	%rd54, %r48, 4;
	add.s64 	%rd5, %rd3, %rd54;
	and.b32  	%r21, %r29, 15;
	setp.lt.u32 	%p10, %r4, 15;
	@%p10 bra 	$L__BB0_15;
	and.b32  	%r49, %r29, 2147483632;
	neg.s32 	%r114, %r49;
	mov.u64 	%rd55, $str;
$L__BB0_14:
	.pragma "nounroll";
	ld.global.f32 	%f59, [%rd5];
	cvt.f64.f32 	%fd1, %f59;
	st.local.f64 	[%rd4], %fd1;
	cvta.global.u64 	%rd56, %rd55;
	{ // callseq 0, 0
	.param .b64 param0;
	st.param.b64 	[param0], %rd56;
	.param .b64 param1;
	st.param.b64 	[param1], %rd9;
	.param .b32 retval0;
	call.uni (retval0), 
	vprintf, 
	(
	param0, 
	param1
	);
	ld.param.b32 	%r50, [retval0];
	} // callseq 0
	ld.global.f32 	%f60, [%rd5];
	cvt.f64.f32 	%fd2, %f60;
	st.local.f64 	[%rd4], %fd2;
	{ // callseq 1, 0
	.param .b64 param0;
	st.param.b64 	[param0], %rd56;
	.param .b64 param1;
	st.param.b64 	[param1], %rd9;
	.param .b32 retval0;
	call.uni (retval0), 
	vprintf, 
	(
	param0, 
	param1
	);
	ld.param.b32 	%r52, [retval0];
	} // callseq 1
	ld.global.f32 	%f61, [%rd5];
	cvt.f64.f32 	%fd3, %f61;
	st.local.f64 	[%rd4], %fd3;
	{ // callseq 2, 0
	.param .b64 param0;
	st.param.b64 	[param0], %rd56;
	.param .b64 param1;
	st.param.b64 	[param1], %rd9;
	.param .b32 retval0;
	call.uni (retval0), 
	vprintf, 
	(
	param0, 
	param1
	);
	ld.param.b32 	%r54, [retval0];
	} // callseq 2
	ld.global.f32 	%f62, [%rd5];
	cvt.f64.f32 	%fd4, %f62;
	st.local.f64 	[%rd4], %fd4;
	{ // callseq 3, 0
	.param .b64 param0;
	st.param.b64 	[param0], %rd56;
	.param .b64 param1;
	st.param.b64 	[param1], %rd9;
	.param .b32 retval0;
	call.uni (retval0), 
	vprintf, 
	(
	param0, 
	param1
	);
	ld.param.b32 	%r56, [retval0];
	} // callseq 3
	ld.global.f32 	%f63, [%rd5];
	cvt.f64.f32 	%fd5, %f63;
	st.local.f64 	[%rd4], %fd5;
	{ // callseq 4, 0
	.param .b64 param0;
	st.param.b64 	[param0], %rd56;
	.param .b64 param1;
	st.param.b64 	[param1], %rd9;
	.param .b32 retval0;
	call.uni (retval0), 
	vprintf, 
	(
	param0, 
	param1
	);
	ld.param.b32 	%r58, [retval0];
	} // callseq 4
	ld.global.f32 	%f64, [%rd5];
	cvt.f64.f32 	%fd6, %f64;
	st.local.f64 	[%rd4], %fd6;
	{ // callseq 5, 0
	.param .b64 param0;
	st.param.b64 	[param0], %rd56;
	.param .b64 param1;
	st.param.b64 	[param1], %rd9;
	.param .b32 retval0;
	call.uni (retval0), 
	vprintf, 
	(
	param0, 
	param1
	);
	ld.param.b32 	%r60, [retval0];
	} // callseq 5
	ld.global.f32 	%f65, [%rd5];
	cvt.f64.f32 	%fd7, %f65;
	st.local.f64 	[%rd4], %fd7;
	{ // callseq 6, 0
	.param .b64 param0;
	st.param.b64 	[param0], %rd56;
	.param .b64 param1;
	st.param.b64 	[param1], %rd9;
	.param .b32 retval0;
	call.uni (retval0), 
	vprintf, 
	(
	param0, 
	param1
	);
	ld.param.b32 	%r62, [retval0];
	} // callseq 6
	ld.global.f32 	%f66, [%rd5];
	cvt.f64.f32 	%fd8, %f66;
	st.local.f64 	[%rd4], %fd8;
	{ // callseq 7, 0
	.param .b64 param0;
	st.param.b64 	[param0], %rd56;
	.param .b64 param1;
	st.param.b64 	[param1], %rd9;
	.param .b32 retval0;
	call.uni (retval0), 
	vprintf, 
	(
	param0, 
	param1
	);
	ld.param.b32 	%r64, [retval0];
	} // callseq 7
	ld.global.f32 	%f67, [%rd5];
	cvt.f64.f32 	%fd9, %f67;
	st.local.f64 	[%rd4], %fd9;
	{ // callseq 8, 0
	.param .b64 param0;
	st.param.b64 	[param0], %rd56;
	.param .b64 param1;
	st.param.b64 	[param1], %rd9;
	.param .b32 retval0;
	call.uni (retval0), 
	vprintf, 
	(
	param0, 
	param1
	);
	ld.param.b32 	%r66, [retval0];
	} // callseq 8
	ld.global.f32 	%f68, [%rd5];
	cvt.f64.f32 	%fd10, %f68;
	st.local.f64 	[%rd4], %fd10;
	{ // callseq 9, 0
	.param .b64 param0;
	st.param.b64 	[param0], %rd56;
	.param .b64 param1;
	st.param.b64 	[param1], %rd9;
	.param .b32 retval0;
	call.uni (retval0), 
	vprintf, 
	(
	param0, 
	param1
	);
	ld.param.b32 	%r68, [retval0];
	} // callseq 9
	ld.global.f32 	%f69, [%rd5];
	cvt.f64.f32 	%fd11, %f69;
	st.local.f64 	[%rd4], %fd11;
	{ // callseq 10, 0
	.param .b64 param0;
	st.param.b64 	[param0], %rd56;
	.param .b64 param1;
	st.param.b64 	[param1], %rd9;
	.param .b32 retval0;
	call.uni (retval0), 
	vprintf, 
	(
	param0, 
	param1
	);
	ld.param.b32 	%r70, [retval0];
	} // callseq 10
	ld.global.f32 	%f70, [%rd5];
	cvt.f64.f32 	%fd12, %f70;
	st.local.f64 	[%rd4], %fd12;
	{ // callseq 11, 0
	.param .b64 param0;
	st.param.b64 	[param0], %rd56;
	.param .b64 param1;
	st.param.b64 	[param1], %rd9;
	.param .b32 retval0;
	call.uni (retval0), 
	vprintf, 
	(
	param0, 
	param1
	);
	ld.param.b32 	%r72, [retval0];
	} // callseq 11
	ld.global.f32 	%f71, [%rd5];
	cvt.f64.f32 	%fd13, %f71;
	st.local.f64 	[%rd4], %fd13;
	{ // callseq 12, 0
	.param .b64 param0;
	st.param.b64 	[param0], %rd56;
	.param .b64 param1;
	st.param.b64 	[param1], %rd9;
	.param .b32 retval0;
	call.uni (retval0), 
	vprintf, 
	(
	param0, 
	param1
	);
	ld.param.b32 	%r74, [retval0];
	} // callseq 12
	ld.global.f32 	%f72, [%rd5];
	cvt.f64.f32 	%fd14, %f72;
	st.local.f64 	[%rd4], %fd14;
	{ // callseq 13, 0
	.param .b64 param0;
	st.param.b64 	[param0], %rd56;
	.param .b64 param1;
	st.param.b64 	[param1], %rd9;
	.param .b32 retval0;
	call.uni (retval0), 
	vprintf, 
	(
	param0, 
	param1
	);
	ld.param.b32 	%r76, [retval0];
	} // callseq 13
	ld.global.f32 	%f73, [%rd5];
	cvt.f64.f32 	%fd15, %f73;
	st.local.f64 	[%rd4], %fd15;
	{ // callseq 14, 0
	.param .b64 param0;
	st.param.b64 	[param0], %rd56;
	.param .b64 param1;
	st.param.b64 	[param1], %rd9;
	.param .b32 retval0;
	call.uni (retval0), 
	vprintf, 
	(
	param0, 
	param1
	);
	ld.param.b32 	%r78, [retval0];
	} // callseq 14
	ld.global.f32 	%f74, [%rd5];
	cvt.f64.f32 	%fd16, %f74;
	st.local.f64 	[%rd4], %fd16;
	{ // callseq 15, 0
	.param .b64 param0;
	st.param.b64 	[param0], %rd56;
	.param .b64 param1;
	st.param.b64 	[param1], %rd9;
	.param .b32 retval0;
	call.uni (retval0), 
	vprintf, 
	(
	param0, 
	param1
	);
	ld.param.b32 	%r80, [retval0];
	} // callseq 15
	add.s32 	%r114, %r114, 16;
	setp.ne.s32 	%p11, %r114, 0;
	@%p11 bra 	$L__BB0_14;
$L__BB0_15:
	setp.eq.s32 	%p12, %r21, 0;
	@%p12 bra 	$L__BB0_25;
	setp.lt.u32 	%p13, %r21, 8;
	@%p13 bra 	$L__BB0_18;
	ld.global.f32 	%f75, [%rd5];
	cvt.f64.f32 	%fd17, %f75;
	st.local.f64 	[%rd4], %fd17;
	mov.u64 	%rd58, $str;
	cvta.global.u64 	%rd59, %rd58;
	{ // callseq 16, 0
	.param .b64 param0;
	st.param.b64 	[param0], %rd59;
	.param .b64 param1;
	st.param.b64 	[param1], %rd9;
	.param .b32 retval0;
	call.uni (retval0), 
	vprintf, 
	(
	param0, 
	param1
	);
	ld.param.b32 	%r82, [retval0];
	} // callseq 16
	ld.global.f32 	%f76, [%rd5];
	cvt.f64.f32 	%fd18, %f76;
	st.local.f64 	[%rd4], %fd18;
	{ // callseq 17, 0
	.param .b64 param0;
	st.param.b64 	[param0], %rd59;
	.param .b64 param1;
	st.param.b64 	[param1], %rd9;
	.param .b32 retval0;
	call.uni (retval0), 
	vprintf, 
	(
	param0, 
	param1
	);
	ld.param.b32 	%r84, [retval0];
	} // callseq 17
	ld.global.f32 	%f77, [%rd5];
	cvt.f64.f32 	%fd19, %f77;
	st.local.f64 	[%rd4], %fd19;
	{ // callseq 18, 0
	.param .b64 param0;
	st.param.b64 	[param0], %rd59;
	.param .b64 param1;
	st.param.b64 	[param1], %rd9;
	.param .b32 retval0;
	call.uni (retval0), 
	vprintf, 
	(
	param0, 
	param1
	);
	ld.param.b32 	%r86, [retval0];
	} // callseq 18
	ld.global.f32 	%f78, [%rd5];
	cvt.f64.f32 	%fd20, %f78;
	st.local.f64 	[%rd4], %fd20;
	{ // callseq 19, 0
	.param .b64 param0;
	st.param.b64 	[param0], %rd59;
	.param .b64 param1;
	st.param.b64 	[param1], %rd9;
	.param .b32 retval0;
	call.uni (retval0), 
	vprintf, 
	(
	param0, 
	param1
	);
	ld.param.b32 	%r88, [retval0];
	} // callseq 19
	ld.global.f32 	%f79, [%rd5];
	cvt.f64.f32 	%fd21, %f79;
	st.local.f64 	[%rd4], %fd21;
	{ // callseq 20, 0
	.param .b64 param0;
	st.param.b64 	[param0], %rd59;
	.param .b64 param1;
	st.param.b64 	[param1], %rd9;
	.param .b32 retval0;
	call.uni (retval0), 
	vprintf, 
	(
	param0, 
	param1
	);
	ld.param.b32 	%r90, [retval0];
	} // callseq 20
	ld.global.f32 	%f80, [%rd5];
	cvt.f64.f32 	%fd22, %f80;
	st.local.f64 	[%rd4], %fd22;
	{ // callseq 21, 0
	.param .b64 param0;
	st.param.b64 	[param0], %rd59;
	.param .b64 param1;
	st.param.b64 	[param1], %rd9;
	.param .b32 retval0;
	call.uni (retval0), 
	vprintf, 
	(
	param0, 
	param1
	);
	ld.param.b32 	%r92, [retval0];
	} // callseq 21
	ld.global.f32 	%f81, [%rd5];
	cvt.f64.f32 	%fd23, %f81;
	st.local.f64 	[%rd4], %fd23;
	{ // callseq 22, 0
	.param .b64 param0;
	st.param.b64 	[param0], %rd59;
	.param .b64 param1;
	st.param.b64 	[param1], %rd9;
	.param .b32 retval0;
	call.uni (retval0), 
	vprintf, 
	(
	param0, 
	param1
	);
	ld.param.b32 	%r94, [retval0];
	} // callseq 22
	ld.global.f32 	%f82, [%rd5];
	cvt.f64.f32 	%fd24, %f82;
	st.local.f64 	[%rd4], %fd24;
	{ // callseq 23, 0
	.param .b64 param0;
	st.param.b64 	[param0], %rd59;
	.param .b64 param1;
	st.param.b64 	[param1], %rd9;
	.param .b32 retval0;
	call.uni (retval0), 
	vprintf, 
	(
	param0, 
	param1
	);
	ld.param.b32 	%r96, [retval0];
	} // callseq 23
$L__BB0_18:
	setp.eq.s32 	%p14, %r5, 0;
	@%p14 bra 	$L__BB0_25;
	and.b32  	%r25, %r29, 3;
	setp.lt.u32 	%p15, %r5, 4;
	@%p15 bra 	$L__BB0_21;
	ld.global.f32 	%f83, [%rd5];
	cvt.f64.f32 	%fd25, %f83;
	st.local.f64 	[%rd4], %fd25;
	mov.u64 	%rd61, $str;
	cvta.global.u64 	%rd62, %rd61;
	{ // callseq 24, 0
	.param .b64 param0;
	st.param.b64 	[param0], %rd62;
	.param .b64 param1;
	st.param.b64 	[param1], %rd9;
	.param .b32 retval0;
	call.uni (retval0), 
	vprintf, 
	(
	param0, 
	param1
	);
	ld.param.b32 	%r98, [retval0];
	} // callseq 24
	ld.global.f32 	%f84, [%rd5];
	cvt.f64.f32 	%fd26, %f84;
	st.local.f64 	[%rd4], %fd26;
	{ // callseq 25, 0
	.param .b64 param0;
	st.param.b64 	[param0], %rd62;
	.param .b64 param1;
	st.param.b64 	[param1], %rd9;
	.param .b32 retval0;
	call.uni (retval0), 
	vprintf, 
	(
	param0, 
	param1
	);
	ld.param.b32 	%r100, [retval0];
	} // callseq 25
	ld.global.f32 	%f85, [%rd5];
	cvt.f64.f32 	%fd27, %f85;
	st.local.f64 	[%rd4], %fd27;
	{ // callseq 26, 0
	.param .b64 param0;
	st.param.b64 	[param0], %rd62;
	.param .b64 param1;
	st.param.b64 	[param1], %rd9;
	.param .b32 retval0;
	call.uni (retval0), 
	vprintf, 
	(
	param0, 
	param1
	);
	ld.param.b32 	%r102, [retval0];
	} // callseq 26
	ld.global.f32 	%f86, [%rd5];
	cvt.f64.f32 	%fd28, %f86;
	st.local.f64 	[%rd4], %fd28;
	{ // callseq 27, 0
	.param .b64 param0;
	st.param.b64 	[param0], %rd62;
	.param .b64 param1;
	st.param.b64 	[param1], %rd9;
	.param .b32 retval0;
	call.uni (retval0), 
	vprintf, 
	(
	param0, 
	param1
	);
	ld.param.b32 	%r104, [retval0];
	} // callseq 27
$L__BB0_21:
	setp.eq.s32 	%p16, %r25, 0;
	@%p16 bra 	$L__BB0_25;
	neg.s32 	%r115, %r25;
	mov.u64 	%rd64, $str;
$L__BB0_23:
	.pragma "nounroll";
	ld.global.f32 	%f87, [%rd5];
	cvt.f64.f32 	%fd29, %f87;
	st.local.f64 	[%rd4], %fd29;
	cvta.global.u64 	%rd65, %rd64;
	{ // callseq 28, 0
	.param .b64 param0;
	st.param.b64 	[param0], %rd65;
	.param .b64 param1;
	st.param.b64 	[param1], %rd9;
	.param .b32 retval0;
	call.uni (retval0), 
	vprintf, 
	(
	param0, 
	param1
	);
	ld.param.b32 	%r106, [retval0];
	} // callseq 28
	add.s32 	%r115, %r115, 1;
	setp.eq.s32 	%p17, %r115, 0;
	@%p17 bra 	$L__BB0_25;
	bra.uni 	$L__BB0_23;
$L__BB0_24:
	mad.lo.s32 	%r36, %r29, %r1, %r2;
	mul.wide.s32 	%rd10, %r36, 4;
	add.s64 	%rd11, %rd3, %rd10;
	mov.b32 	%r37, 0;
	st.global.u32 	[%rd11], %r37;
$L__BB0_25:
	ret;

}


// ===== COMPILED SASS (sm_100) =====

	.target	sm_100

	.elftype	@"ET_EXEC"


//--------------------- .note.nv.tkinfo           --------------------------
	.section	.note.nv.tkinfo,"",@"SHT_NOTE"
	.sectionflags	@"SHF_NOTE_NV_TKINFO"
	.tkinfo
        /*0018*/ 	.word	0x00000002
        /*0030*/ 	.string	""
        /*0030*/ 	.string	"ptxas"
        /*0030*/ 	.string	"Cuda compilation tools, release 13.0, V13.0.88"
        /*0030*/ 	.string	"Build cuda_13.0.r13.0/compiler.36424714_0"
        /*0030*/ 	.string	"-arch sm_100 -m 64 "



//--------------------- .note.nv.cuinfo           --------------------------
	.section	.note.nv.cuinfo,"",@"SHT_NOTE"
	.sectionflags	@"SHF_NOTE_NV_CUINFO"
        /*0018*/ 	.short	0x0002
        /*001a*/ 	.short	0x0064
        /*001c*/ 	.short	0x0082
	.zero		2


//--------------------- .nv.info                  --------------------------
	.section	.nv.info,"",@"SHT_CUDA_INFO"
	.align	4


	//----- nvinfo : EIATTR_REGCOUNT
	.align		4
        /*0000*/ 	.byte	0x04, 0x2f
        /*0002*/ 	.short	(.L_2 - .L_1)
	.align		4
.L_1:
        /*0004*/ 	.word	index@(_Z5gpuMMPfS_S_i)
        /*0008*/ 	.word	0x00000020


	//----- nvinfo : EIATTR_FRAME_SIZE
	.align		4
.L_2:
        /*000c*/ 	.byte	0x04, 0x11
        /*000e*/ 	.short	(.L_4 - .L_3)
	.align		4
.L_3:
        /*0010*/ 	.word	index@(_Z5gpuMMPfS_S_i)
        /*0014*/ 	.word	0x00000008


	//----- nvinfo : EIATTR_MIN_STACK_SIZE
	.align		4
.L_4:
        /*0018*/ 	.byte	0x04, 0x12
        /*001a*/ 	.short	(.L_6 - .L_5)
	.align		4
.L_5:
        /*001c*/ 	.word	index@(_Z5gpuMMPfS_S_i)
        /*0020*/ 	.word	0x00000008
.L_6:


//--------------------- .nv.compat                --------------------------
	.section	.nv.compat,"",@"SHT_CUDA_COMPAT_INFO"
	.align	4
        /*0000*/ 	.byte	0x02, 0x09, 0x00, 0x00, 0x02, 0x02, 0x01, 0x00, 0x02, 0x05, 0x05, 0x00, 0x03, 0x07, 0x01, 0x01
        /*0010*/ 	.byte	0x02, 0x03, 0x00, 0x00, 0x02, 0x06, 0x01, 0x00, 0x04, 0x0b, 0x08, 0x00, 0x09, 0x00, 0x00, 0x00
        /*0020*/ 	.byte	0x00, 0x00, 0x00, 0x00


//--------------------- .nv.info._Z5gpuMMPfS_S_i  --------------------------
	.section	.nv.info._Z5gpuMMPfS_S_i,"",@"SHT_CUDA_INFO"
	.sectionflags	@""
	.align	4


	//----- nvinfo : EIATTR_CUDA_API_VERSION
	.align		4
        /*0000*/ 	.byte	0x04, 0x37
        /*0002*/ 	.short	(.L_8 - .L_7)
.L_7:
        /*0004*/ 	.word	0x00000082


	//----- nvinfo : EIATTR_KPARAM_INFO
	.align		4
.L_8:
        /*0008*/ 	.byte	0x04, 0x17
        /*000a*/ 	.short	(.L_10 - .L_9)
.L_9:
        /*000c*/ 	.word	0x00000000
        /*0010*/ 	.short	0x0003
        /*0012*/ 	.short	0x0018
        /*0014*/ 	.byte	0x00, 0xf0, 0x11, 0x00


	//----- nvinfo : EIATTR_KPARAM_INFO
	.align		4
.L_10:
        /*0018*/ 	.byte	0x04, 0x17
        /*001a*/ 	.short	(.L_12 - .L_11)
.L_11:
        /*001c*/ 	.word	0x00000000
        /*0020*/ 	.short	0x0002
        /*0022*/ 	.short	0x0010
        /*0024*/ 	.byte	0x00, 0xf5, 0x21, 0x00


	//----- nvinfo : EIATTR_KPARAM_INFO
	.align		4
.L_12:
        /*0028*/ 	.byte	0x04, 0x17
        /*002a*/ 	.short	(.L_14 - .L_13)
.L_13:
        /*002c*/ 	.word	0x00000000
        /*0030*/ 	.short	0x0001
        /*0032*/ 	.short	0x0008
        /*0034*/ 	.byte	0x00, 0xf5, 0x21, 0x00


	//----- nvinfo : EIATTR_KPARAM_INFO
	.align		4
.L_14:
        /*0038*/ 	.byte	0x04, 0x17
        /*003a*/ 	.short	(.L_16 - .L_15)
.L_15:
        /*003c*/ 	.word	0x00000000
        /*0040*/ 	.short	0x0000
        /*0042*/ 	.short	0x0000
        /*0044*/ 	.byte	0x00, 0xf5, 0x21, 0x00


	//----- nvinfo : EIATTR_SPARSE_MMA_MASK
	.align		4
.L_16:
        /*0048*/ 	.byte	0x03, 0x50
        /*004a*/ 	.short	0x0000


	//----- nvinfo : EIATTR_MAXREG_COUNT
	.align		4
        /*004c*/ 	.byte	0x03, 0x1b
        /*004e*/ 	.short	0x00ff


	//----- nvinfo : EIATTR_EXTERNS
	.align		4
        /*0050*/ 	.byte	0x04, 0x0f
        /*0052*/ 	.short	(.L_18 - .L_17)


	//   ....[0]....
	.align		4
.L_17:
        /*0054*/ 	.word	index@(vprintf)


	//----- nvinfo : EIATTR_MERCURY_ISA_VERSION
	.align		4
.L_18:
        /*0058*/ 	.byte	0x03, 0x5f
        /*005a*/ 	.short	0x0101


	//----- nvinfo : EIATTR_VRC_CTA_INIT_COUNT
	.align		4
        /*005c*/ 	.byte	0x02, 0x4a
	.zero		1
	.zero		1


	//----- nvinfo : EIATTR_SYSCALL_OFFSETS
	.align		4
        /*0060*/ 	.byte	0x04, 0x46
        /*0062*/ 	.short	(.L_20 - .L_19)


	//   ....[0]....
.L_19:
        /*0064*/ 	.word	0x00000a10


	//   ....[1]....
        /*0068*/ 	.word	0x00000ac0


	//   ....[2]....
        /*006c*/ 	.word	0x00000b70


	//   ....[3]....
        /*0070*/ 	.word	0x00000c20


	//   ....[4]....
        /*0074*/ 	.word	0x00000cd0


	//   ....[5]....
        /*0078*/ 	.word	0x00000d80


	//   ....[6]....
        /*007c*/ 	.word	0x00000e30


	//   ....[7]....
        /*0080*/ 	.word	0x00000ee0


	//   ....[8]....
        /*0084*/ 	.word	0x00000f90


	//   ....[9]....
        /*0088*/ 	.word	0x00001040


	//   ....[10]....
        /*008c*/ 	.word	0x000010f0


	//   ....[11]....
        /*0090*/ 	.word	0x000011a0


	//   ....[12]....
        /*0094*/ 	.word	0x00001250


	//   ....[13]....
        /*0098*/ 	.word	0x00001300


	//   ....[14]....
        /*009c*/ 	.word	0x000013b0


	//   ....[15]....
        /*00a0*/ 	.word	0x00001460


	//   ....[16]....
        /*00a4*/ 	.word	0x00001590


	//   ....[17]....
        /*00a8*/ 	.word	0x00001640


	//   ....[18]....
        /*00ac*/ 	.word	0x000016f0


	//   ....[19]....
        /*00b0*/ 	.word	0x000017a0


	//   ....[20]....
        /*00b4*/ 	.word	0x00001850


	//   ....[21]....
        /*00b8*/ 	.word	0x00001900


	//   ....[22]....
        /*00bc*/ 	.word	0x000019b0


	//   ....[23]....
        /*00c0*/ 	.word	0x00001a60


	//   ....[24]....
        /*00c4*/ 	.word	0x00001b80


	//   ....[25]....
        /*00c8*/ 	.word	0x00001c30


	//   ....[26]....
        /*00cc*/ 	.word	0x00001ce0


	//   ....[27]....
        /*00d0*/ 	.word	0x00001d90


	//   ....[28]....
        /*00d4*/ 	.word	0x00001e80


	//----- nvinfo : EIATTR_EXIT_INSTR_OFFSETS
	.align		4
.L_20:
        /*00d8*/ 	.byte	0x04, 0x1c
        /*00da*/ 	.short	(.L_22 - .L_21)


	//   ....[0]....
.L_21:
        /*00dc*/ 	.word	0x000014b0


	//   ....[1]....
        /*00e0*/ 	.word	0x00001a80


	//   ....[2]....
        /*00e4*/ 	.word	0x00001db0


	//   ....[3]....
        /*00e8*/ 	.word	0x00001eb0


	//   ....[4]....
        /*00ec*/ 	.word	0x00001f10


	//----- nvinfo : EIATTR_CRS_STACK_SIZE
	.align		4
.L_22:
        /*00f0*/ 	.byte	0x04, 0x1e
        /*00f2*/ 	.short	(.L_24 - .L_23)
.L_23:
        /*00f4*/ 	.word	0x00000000


	//----- nvinfo : EIATTR_CBANK_PARAM_SIZE
	.align		4
.L_24:
        /*00f8*/ 	.byte	0x03, 0x19
        /*00fa*/ 	.short	0x001c


	//----- nvinfo : EIATTR_PARAM_CBANK
	.align		4
        /*00fc*/ 	.byte	0x04, 0x0a
        /*00fe*/ 	.short	(.L_26 - .L_25)
	.align		4
.L_25:
        /*0100*/ 	.word	index@(.nv.constant0._Z5gpuMMPfS_S_i)
        /*0104*/ 	.short	0x0380
        /*0106*/ 	.short	0x001c


	//----- nvinfo : EIATTR_SW_WAR
	.align		4
.L_26:
        /*0108*/ 	.byte	0x04, 0x36
        /*010a*/ 	.short	(.L_28 - .L_27)
.L_27:
        /*010c*/ 	.word	0x00000008
.L_28:


//--------------------- .nv.callgraph             --------------------------
	.section	.nv.callgraph,"",@"SHT_CUDA_CALLGRAPH"
	.align	4
	.sectionentsize	8
	.align		4
        /*0000*/ 	.word	0x00000000
	.align		4
        /*0004*/ 	.word	0xffffffff
	.align		4
        /*0008*/ 	.word	index@(_Z5gpuMMPfS_S_i)
	.align		4
        /*000c*/ 	.word	index@(vprintf)
	.align		4
        /*0010*/ 	.word	0x00000000
	.align		4
        /*0014*/ 	.word	0xfffffffe
	.align		4
        /*0018*/ 	.word	0x00000000
	.align		4
        /*001c*/ 	.word	0xfffffffd
	.align		4
        /*0020*/ 	.word	0x00000000
	.align		4
        /*0024*/ 	.word	0xfffffffc


//--------------------- .nv.constant4             --------------------------
	.section	.nv.constant4,"a",@progbits
	.align	8
	.align		8
.nv.constant4:
        /*0000*/ 	.dword	vprintf
	.align		8
        /*0008*/ 	.dword	$str


//--------------------- .text._Z5gpuMMPfS_S_i     --------------------------
	.section	.text._Z5gpuMMPfS_S_i,"ax",@progbits
	.align	128
        .global         _Z5gpuMMPfS_S_i
        .type           _Z5gpuMMPfS_S_i,@function
        .size           _Z5gpuMMPfS_S_i,(.L_x_38 - _Z5gpuMMPfS_S_i)
        .other          _Z5gpuMMPfS_S_i,@"STO_CUDA_ENTRY STV_DEFAULT"
_Z5gpuMMPfS_S_i:
.text._Z5gpuMMPfS_S_i:
[----:B------:R-:W0:Y:S08]  /*0000*/  LDC R1, c[0x0][0x37c] ;  /* 0x0000df00ff017b82 */ /* 0x000e300000000800 */
[----:B------:R-:W1:Y:S01]  /*0010*/  LDC R0, c[0x0][0x398] ;  /* 0x0000e600ff007b82 */ /* 0x000e620000000800 */
[----:B------:R-:W2:Y:S01]  /*0020*/  S2R R2, SR_TID.Y ;  /* 0x0000000000027919 */ /* 0x000ea20000002200 */
[----:B------:R-:W3:Y:S01]  /*0030*/  LDCU UR5, c[0x0][0x2fc] ;  /* 0x00005f80ff0577ac */ /* 0x000ee20008000800 */
[----:B0-----:R-:W-:Y:S01]  /*0040*/  VIADD R1, R1, 0xfffffff8 ;  /* 0xfffffff801017836 */ /* 0x001fe20000000000 */
[----:B------:R-:W0:Y:S01]  /*0050*/  S2R R4, SR_TID.X ;  /* 0x0000000000047919 */ /* 0x000e220000002100 */
[----:B------:R-:W4:Y:S03]  /*0060*/  LDCU UR4, c[0x0][0x2f8] ;  /* 0x00005f00ff0477ac */ /* 0x000f260008000800 */
[----:B------:R-:W2:Y:S01]  /*0070*/  LDC R3, c[0x0][0x364] ;  /* 0x0000d900ff037b82 */ /* 0x000ea20000000800 */
[----:B------:R-:W0:Y:S07]  /*0080*/  LDCU.64 UR36, c[0x0][0x358] ;  /* 0x00006b00ff2477ac */ /* 0x000e2e0008000a00 */
[----:B------:R-:W2:Y:S08]  /*0090*/  S2UR UR6, SR_CTAID.Y ;  /* 0x00000000000679c3 */ /* 0x000eb00000002600 */
[----:B------:R-:W0:Y:S01]  /*00a0*/  S2UR UR7, SR_CTAID.X ;  /* 0x00000000000779c3 */ /* 0x000e220000002500 */
[----:B-1----:R-:W-:-:S02]  /*00b0*/  ISETP.GE.AND P0, PT, R0, 0x1, PT ;  /* 0x000000010000780c */ /* 0x002fc40003f06270 */
[----:B----4-:R-:W-:-:S05]  /*00c0*/  IADD3 R23, P1, PT, R1, UR4, RZ ;  /* 0x0000000401177c10 */ /* 0x010fca000ff3e0ff */
[----:B------:R-:W0:Y:S01]  /*00d0*/  LDC R5, c[0x0][0x360] ;  /* 0x0000d800ff057b82 */ /* 0x000e220000000800 */
[----:B---3--:R-:W-:Y:S02]  /*00e0*/  IMAD.X R22, RZ, RZ, UR5, P1 ;  /* 0x00000005ff167e24 */ /* 0x008fe400088e06ff */
[----:B--2---:R-:W-:Y:S02]  /*00f0*/  IMAD R3, R3, UR6, R2 ;  /* 0x0000000603037c24 */ /* 0x004fe4000f8e0202 */
[----:B0-----:R-:W-:Y:S01]  /*0100*/  IMAD R5, R5, UR7, R4 ;  /* 0x0000000705057c24 */ /* 0x001fe2000f8e0204 */
[----:B------:R-:W-:Y:S06]  /*0110*/  @!P0 BRA `(.L_x_0) ;  /* 0x0000001c006c8947 */ /* 0x000fec0003800000 */
[C---:B------:R-:W-:Y:S01]  /*0120*/  IADD3 R2, PT, PT, R0.reuse, -0x1, RZ ;  /* 0xffffffff00027810 */ /* 0x040fe20007ffe0ff */
[----:B------:R-:W-:Y:S01]  /*0130*/  IMAD R4, R3, R0, RZ ;  /* 0x0000000003047224 */ /* 0x000fe200078e02ff */
[----:B------:R-:W-:Y:S01]  /*0140*/  LOP3.LUT R25, R0, 0x7, RZ, 0xc0, !PT ;  /* 0x0000000700197812 */ /* 0x000fe200078ec0ff */
[----:B------:R-:W-:Y:S01]  /*0150*/  IMAD.MOV.U32 R18, RZ, RZ, RZ ;  /* 0x000000ffff127224 */ /* 0x000fe200078e00ff */
[----:B------:R-:W-:Y:S01]  /*0160*/  ISETP.GE.U32.AND P0, PT, R2, 0x7, PT ;  /* 0x000000070200780c */ /* 0x000fe20003f06070 */
[----:B------:R-:W-:Y:S01]  /*0170*/  IMAD.MOV.U32 R17, RZ, RZ, RZ ;  /* 0x000000ffff117224 */ /* 0x000fe200078e00ff */
[----:B------:R-:W-:-:S11]  /*0180*/  ISETP.NE.AND P1, PT, R25, RZ, PT ;  /* 0x000000ff1900720c */ /* 0x000fd60003f25270 */
[----:B------:R-:W-:Y:S05]  /*0190*/  @!P0 BRA `(.L_x_1) ;  /* 0x0000000000b48947 */ /* 0x000fea0003800000 */
[----:B------:R-:W-:Y:S01]  /*01a0*/  LOP3.LUT R17, R0, 0x7ffffff8, RZ, 0xc0, !PT ;  /* 0x7ffffff800117812 */ /* 0x000fe200078ec0ff */
[----:B------:R-:W-:Y:S02]  /*01b0*/  HFMA2 R18, -RZ, RZ, 0, 0 ;  /* 0x00000000ff127431 */ /* 0x000fe400000001ff */
[----:B------:R-:W-:Y:S02]  /*01c0*/  IMAD.MOV.U32 R6, RZ, RZ, R4 ;  /* 0x000000ffff067224 */ /* 0x000fe400078e0004 */
[----:B------:R-:W-:Y:S01]  /*01d0*/  IMAD.MOV.U32 R7, RZ, RZ, R5 ;  /* 0x000000ffff077224 */ /* 0x000fe200078e0005 */
[----:B------:R-:W-:-:S07]  /*01e0*/  IADD3 R16, PT, PT, -R17, RZ, RZ ;  /* 0x000000ff11107210 */ /* 0x000fce0007ffe1ff */
.L_x_2:
[----:B------:R-:W0:Y:S08]  /*01f0*/  LDC.64 R8, c[0x0][0x380] ;  /* 0x0000e000ff087b82 */ /* 0x000e300000000a00 */
[----:B------:R-:W1:Y:S01]  /*0200*/  LDC.64 R20, c[0x0][0x388] ;  /* 0x0000e200ff147b82 */ /* 0x000e620000000a00 */
[----:B0-----:R-:W-:-:S05]  /*0210*/  IMAD.WIDE.U32 R8, R6, 0x4, R8 ;  /* 0x0000000406087825 */ /* 0x001fca00078e0008 */
[----:B------:R-:W2:Y:S01]  /*0220*/  LDG.E R28, desc[UR36][R8.64] ;  /* 0x00000024081c7981 */ /* 0x000ea2000c1e1900 */
[----:B-1----:R-:W-:-:S03]  /*0230*/  IMAD.WIDE R20, R7, 0x4, R20 ;  /* 0x0000000407147825 */ /* 0x002fc600078e0214 */
[----:B------:R-:W3:Y:S04]  /*0240*/  LDG.E R29, desc[UR36][R8.64+0x4] ;  /* 0x00000424081d7981 */ /* 0x000ee8000c1e1900 */
[----:B------:R-:W2:Y:S01]  /*0250*/  LDG.E R19, desc[UR36][R20.64] ;  /* 0x0000002414137981 */ /* 0x000ea2000c1e1900 */
[----:B------:R-:W-:-:S05]  /*0260*/  IMAD.WIDE.U32 R26, R0, 0x4, R20 ;  /* 0x00000004001a7825 */ /* 0x000fca00078e0014 */
[----:B------:R-:W3:Y:S01]  /*0270*/  LDG.E R24, desc[UR36][R26.64] ;  /* 0x000000241a187981 */ /* 0x000ee2000c1e1900 */
[----:B------:R-:W-:-:S05]  /*0280*/  IMAD.WIDE.U32 R12, R0, 0x4, R26 ;  /* 0x00000004000c7825 */ /* 0x000fca00078e001a */
[----:B------:R2:W4:Y:S01]  /*0290*/  LDG.E R20, desc[UR36][R12.64] ;  /* 0x000000240c147981 */ /* 0x000522000c1e1900 */
[----:B------:R-:W-:-:S03]  /*02a0*/  IMAD.WIDE.U32 R10, R0, 0x4, R12 ;  /* 0x00000004000a7825 */ /* 0x000fc600078e000c */
[----:B------:R-:W5:Y:S01]  /*02b0*/  LDG.E R27, desc[UR36][R8.64+0x10] ;  /* 0x00001024081b7981 */ /* 0x000f62000c1e1900 */
[----:B------:R-:W-:-:S03]  /*02c0*/  IMAD.WIDE.U32 R14, R0, 0x4, R10 ;  /* 0x00000004000e7825 */ /* 0x000fc600078e000a */
[----:B------:R-:W5:Y:S04]  /*02d0*/  LDG.E R10, desc[UR36][R10.64] ;  /* 0x000000240a0a7981 */ /* 0x000f68000c1e1900 */
[----:B------:R0:W5:Y:S04]  /*02e0*/  LDG.E R21, desc[UR36][R14.64] ;  /* 0x000000240e157981 */ /* 0x000168000c1e1900 */
[----:B------:R-:W4:Y:S01]  /*02f0*/  LDG.E R11, desc[UR36][R8.64+0x8] ;  /* 0x00000824080b7981 */ /* 0x000f22000c1e1900 */
[----:B--2---:R-:W-:Y:S01]  /*0300*/  FFMA R12, R28, R19, R18 ;  /* 0x000000131c0c7223 */ /* 0x004fe20000000012 */
[----:B------:R-:W-:-:S02]  /*0310*/  IMAD.WIDE.U32 R18, R0, 0x4, R14 ;  /* 0x0000000400127825 */ /* 0x000fc400078e000e */
[----:B------:R-:W5:Y:S02]  /*0320*/  LDG.E R28, desc[UR36][R8.64+0xc] ;  /* 0x00000c24081c7981 */ /* 0x000f64000c1e1900 */
[----:B---3--:R-:W-:Y:S01]  /*0330*/  FFMA R24, R29, R24, R12 ;  /* 0x000000181d187223 */ /* 0x008fe2000000000c */
[C---:B------:R-:W-:Y:S01]  /*0340*/  IMAD.WIDE.U32 R12, R0.reuse, 0x4, R18 ;  /* 0x00000004000c7825 */ /* 0x040fe200078e0012 */
[----:B------:R-:W2:Y:S04]  /*0350*/  LDG.E R26, desc[UR36][R18.64] ;  /* 0x00000024121a7981 */ /* 0x000ea8000c1e1900 */
[----:B------:R-:W3:Y:S01]  /*0360*/  LDG.E R29, desc[UR36][R8.64+0x18] ;  /* 0x00001824081d7981 */ /* 0x000ee2000c1e1900 */
[----:B0-----:R-:W-:-:S03]  /*0370*/  IMAD.WIDE.U32 R14, R0, 0x4, R12 ;  /* 0x00000004000e7825 */ /* 0x001fc600078e000c */
[----:B------:R-:W2:Y:S04]  /*0380*/  LDG.E R19, desc[UR36][R8.64+0x14] ;  /* 0x0000142408137981 */ /* 0x000ea8000c1e1900 */
[----:B------:R-:W3:Y:S04]  /*0390*/  LDG.E R18, desc[UR36][R8.64+0x1c] ;  /* 0x00001c2408127981 */ /* 0x000ee8000c1e1900 */
[----:B------:R-:W3:Y:S04]  /*03a0*/  LDG.E R15, desc[UR36][R14.64] ;  /* 0x000000240e0f7981 */ /* 0x000ee8000c1e1900 */
[----:B------:R-:W3:Y:S01]  /*03b0*/  LDG.E R8, desc[UR36][R12.64] ;  /* 0x000000240c087981 */ /* 0x000ee2000c1e1900 */
[----:B----4-:R-:W-:Y:S01]  /*03c0*/  FFMA R11, R11, R20, R24 ;  /* 0x000000140b0b7223 */ /* 0x010fe20000000018 */
[----:B------:R-:W-:-:S05]  /*03d0*/  VIADD R16, R16, 0x8 ;  /* 0x0000000810107836 */ /* 0x000fca0000000000 */
[----:B------:R-:W-:Y:S01]  /*03e0*/  ISETP.NE.AND P0, PT, R16, RZ, PT ;  /* 0x000000ff1000720c */ /* 0x000fe20003f05270 */
[----:B------:R-:W-:Y:S01]  /*03f0*/  VIADD R6, R6, 0x8 ;  /* 0x0000000806067836 */ /* 0x000fe20000000000 */
[----:B------:R-:W-:Y:S01]  /*0400*/  LEA R7, R0, R7, 0x3 ;  /* 0x0000000700077211 */ /* 0x000fe200078e18ff */
[----:B-----5:R-:W-:-:S04]  /*0410*/  FFMA R10, R28, R10, R11 ;  /* 0x0000000a1c0a7223 */ /* 0x020fc8000000000b */
[----:B------:R-:W-:-:S04]  /*0420*/  FFMA R10, R27, R21, R10 ;  /* 0x000000151b0a7223 */ /* 0x000fc8000000000a */
[----:B--2---:R-:W-:-:S04]  /*0430*/  FFMA R10, R19, R26, R10 ;  /* 0x0000001a130a7223 */ /* 0x004fc8000000000a */
[----:B---3--:R-:W-:-:S04]  /*0440*/  FFMA R29, R29, R8, R10 ;  /* 0x000000081d1d7223 */ /* 0x008fc8000000000a */
[----:B------:R-:W-:Y:S01]  /*0450*/  FFMA R18, R18, R15, R29 ;  /* 0x0000000f12127223 */ /* 0x000fe2000000001d */
[----:B------:R-:W-:Y:S06]  /*0460*/  @P0 BRA `(.L_x_2) ;  /* 0xfffffffc00600947 */ /* 0x000fec000383ffff */
.L_x_1:
[----:B------:R-:W-:Y:S05]  /*0470*/  @!P1 BRA `(.L_x_3) ;  /* 0x0000000000fc9947 */ /* 0x000fea0003800000 */
[----:B------:R-:W-:Y:S02]  /*0480*/  ISETP.GE.U32.AND P1, PT, R25, 0x4, PT ;  /* 0x000000041900780c */ /* 0x000fe40003f26070 */
[----:B------:R-:W-:-:S04]  /*0490*/  LOP3.LUT R16, R0, 0x3, RZ, 0xc0, !PT ;  /* 0x0000000300107812 */ /* 0x000fc800078ec0ff */
[----:B------:R-:W-:-:S07]  /*04a0*/  ISETP.NE.AND P0, PT, R16, RZ, PT ;  /* 0x000000ff1000720c */ /* 0x000fce0003f05270 */
[----:B------:R-:W-:Y:S06]  /*04b0*/  @!P1 BRA `(.L_x_4) ;  /* 0x00000000006c9947 */ /* 0x000fec0003800000 */
[----:B------:R-:W0:Y:S01]  /*04c0*/  LDC.64 R6, c[0x0][0x388] ;  /* 0x0000e200ff067b82 */ /* 0x000e220000000a00 */
[----:B------:R-:W1:Y:S01]  /*04d0*/  LDCU.64 UR4, c[0x0][0x380] ;  /* 0x00007000ff0477ac */ /* 0x000e620008000a00 */
[----:B------:R-:W-:Y:S01]  /*04e0*/  IMAD R11, R17, R0, R5 ;  /* 0x00000000110b7224 */ /* 0x000fe200078e0205 */
[C---:B------:R-:W-:Y:S01]  /*04f0*/  IADD3 R14, P1, PT, R4.reuse, R17, RZ ;  /* 0x00000011040e7210 */ /* 0x040fe20007f3e0ff */
[----:B------:R-:W-:-:S04]  /*0500*/  IMAD.IADD R13, R4, 0x1, R17 ;  /* 0x00000001040d7824 */ /* 0x000fc800078e0211 */
[----:B------:R-:W2:Y:S01]  /*0510*/  LDC.64 R8, c[0x0][0x380] ;  /* 0x0000e000ff087b82 */ /* 0x000ea20000000a00 */
[----:B0-----:R-:W-:-:S04]  /*0520*/  IMAD.WIDE R6, R11, 0x4, R6 ;  /* 0x000000040b067825 */ /* 0x001fc800078e0206 */
[----:B------:R-:W-:Y:S02]  /*0530*/  IMAD.WIDE.U32 R10, R0, 0x4, R6 ;  /* 0x00000004000a7825 */ /* 0x000fe400078e0006 */
[----:B------:R-:W3:Y:S02]  /*0540*/  LDG.E R6, desc[UR36][R6.64] ;  /* 0x0000002406067981 */ /* 0x000ee4000c1e1900 */
[----:B--2---:R-:W-:-:S04]  /*0550*/  IMAD.WIDE.U32 R12, R13, 0x4, R8 ;  /* 0x000000040d0c7825 */ /* 0x004fc800078e0008 */
[----:B------:R-:W-:Y:S01]  /*0560*/  IMAD.X R9, RZ, RZ, RZ, P1 ;  /* 0x000000ffff097224 */ /* 0x000fe200008e06ff */
[C---:B-1----:R-:W-:Y:S01]  /*0570*/  LEA R8, P1, R14.reuse, UR4, 0x2 ;  /* 0x000000040e087c11 */ /* 0x042fe2000f8210ff */
[----:B------:R-:W3:Y:S03]  /*0580*/  LDG.E R13, desc[UR36][R12.64] ;  /* 0x000000240c0d7981 */ /* 0x000ee6000c1e1900 */
[----:B------:R-:W-:Y:S01]  /*0590*/  LEA.HI.X R9, R14, UR5, R9, 0x2, P1 ;  /* 0x000000050e097c11 */ /* 0x000fe200088f1409 */
[C---:B------:R-:W-:Y:S02]  /*05a0*/  IMAD.WIDE.U32 R14, R0.reuse, 0x4, R10 ;  /* 0x00000004000e7825 */ /* 0x040fe400078e000a */
[----:B------:R-:W2:Y:S04]  /*05b0*/  LDG.E R10, desc[UR36][R10.64] ;  /* 0x000000240a0a7981 */ /* 0x000ea8000c1e1900 */
[----:B------:R-:W2:Y:S01]  /*05c0*/  LDG.E R19, desc[UR36][R8.64+0x4] ;  /* 0x0000042408137981 */ /* 0x000ea2000c1e1900 */
[----:B------:R-:W-:-:S03]  /*05d0*/  IMAD.WIDE.U32 R20, R0, 0x4, R14 ;  /* 0x0000000400147825 */ /* 0x000fc600078e000e */
[----:B------:R-:W4:Y:S04]  /*05e0*/  LDG.E R24, desc[UR36][R14.64] ;  /* 0x000000240e187981 */ /* 0x000f28000c1e1900 */
[----:B------:R-:W4:Y:S04]  /*05f0*/  LDG.E R27, desc[UR36][R8.64+0x8] ;  /* 0x00000824081b7981 */ /* 0x000f28000c1e1900 */
[----:B------:R-:W5:Y:S04]  /*0600*/  LDG.E R29, desc[UR36][R8.64+0xc] ;  /* 0x00000c24081d7981 */ /* 0x000f68000c1e1900 */
[----:B------:R-:W5:Y:S01]  /*0610*/  LDG.E R20, desc[UR36][R20.64] ;  /* 0x0000002414147981 */ /* 0x000f62000c1e1900 */
[----:B------:R-:W-:Y:S01]  /*0620*/  IADD3 R17, PT, PT, R17, 0x4, RZ ;  /* 0x0000000411117810 */ /* 0x000fe20007ffe0ff */
[----:B---3--:R-:W-:-:S04]  /*0630*/  FFMA R18, R13, R6, R18 ;  /* 0x000000060d127223 */ /* 0x008fc80000000012 */
[----:B--2---:R-:W-:-:S04]  /*0640*/  FFMA R18, R19, R10, R18 ;  /* 0x0000000a13127223 */ /* 0x004fc80000000012 */
[----:B----4-:R-:W-:-:S04]  /*0650*/  FFMA R18, R27, R24, R18 ;  /* 0x000000181b127223 */ /* 0x010fc80000000012 */
[----:B-----5:R-:W-:-:S07]  /*0660*/  FFMA R18, R29, R20, R18 ;  /* 0x000000141d127223 */ /* 0x020fce0000000012 */
.L_x_4:
[----:B------:R-:W-:Y:S05]  /*0670*/  @!P0 BRA `(.L_x_3) ;  /* 0x00000000007c8947 */ /* 0x000fea0003800000 */
[----:B------:R-:W-:Y:S01]  /*0680*/  ISETP.NE.AND P1, PT, R16, 0x1, PT ;  /* 0x000000011000780c */ /* 0x000fe20003f25270 */
[----:B------:R-:W0:Y:S01]  /*0690*/  LDC.64 R12, c[0x0][0x380] ;  /* 0x0000e000ff0c7b82 */ /* 0x000e220000000a00 */
[----:B------:R-:W-:-:S04]  /*06a0*/  LOP3.LUT R16, R0, 0x1, RZ, 0xc0, !PT ;  /* 0x0000000100107812 */ /* 0x000fc800078ec0ff */
[----:B------:R-:W-:-:S03]  /*06b0*/  ISETP.NE.U32.AND P0, PT, R16, 0x1, PT ;  /* 0x000000011000780c */ /* 0x000fc60003f05070 */
[----:B------:R-:W1:Y:S04]  /*06c0*/  LDC.64 R14, c[0x0][0x388] ;  /* 0x0000e200ff0e7b82 */ /* 0x000e680000000a00 */
[C---:B------:R-:W-:Y:S01]  /*06d0*/  @P1 IMAD.IADD R19, R4.reuse, 0x1, R17 ;  /* 0x0000000104131824 */ /* 0x040fe200078e0211 */
[----:B------:R-:W-:-:S03]  /*06e0*/  @P1 IADD3 R16, P2, PT, R4, R17, RZ ;  /* 0x0000001104101210 */ /* 0x000fc60007f5e0ff */
[----:B------:R-:W2:Y:S02]  /*06f0*/  @P1 LDC.64 R6, c[0x0][0x380] ;  /* 0x0000e000ff061b82 */ /* 0x000ea40000000a00 */
[----:B------:R-:W-:-:S06]  /*0700*/  @P1 IMAD.X R20, RZ, RZ, RZ, P2 ;  /* 0x000000ffff141224 */ /* 0x000fcc00010e06ff */
[----:B------:R-:W3:Y:S01]  /*0710*/  LDC.64 R8, c[0x0][0x380] ;  /* 0x0000e000ff087b82 */ /* 0x000ee20000000a00 */
[----:B0-----:R-:W-:-:S04]  /*0720*/  @P1 IMAD.WIDE.U32 R12, R19, 0x4, R12 ;  /* 0x00000004130c1825 */ /* 0x001fc800078e000c */
[C---:B------:R-:W-:Y:S01]  /*0730*/  @P1 IMAD R19, R17.reuse, R0, R5 ;  /* 0x0000000011131224 */ /* 0x040fe200078e0205 */
[----:B------:R-:W-:Y:S01]  /*0740*/  @P1 IADD3 R17, PT, PT, R17, 0x2, RZ ;  /* 0x0000000211111810 */ /* 0x000fe20007ffe0ff */
[----:B------:R-:W4:Y:S01]  /*0750*/  @P1 LDG.E R13, desc[UR36][R12.64] ;  /* 0x000000240c0d1981 */ /* 0x000f22000c1e1900 */
[----:B------:R-:W0:Y:S01]  /*0760*/  LDC.64 R10, c[0x0][0x388] ;  /* 0x0000e200ff0a7b82 */ /* 0x000e220000000a00 */
[----:B-1----:R-:W-:Y:S01]  /*0770*/  @P1 IMAD.WIDE R14, R19, 0x4, R14 ;  /* 0x00000004130e1825 */ /* 0x002fe200078e020e */
[----:B--2---:R-:W-:-:S03]  /*0780*/  @P1 LEA R6, P2, R16, R6, 0x2 ;  /* 0x0000000610061211 */ /* 0x004fc600078410ff */
[----:B------:R-:W-:Y:S01]  /*0790*/  @!P0 IMAD.IADD R21, R4, 0x1, R17 ;  /* 0x0000000104158824 */ /* 0x000fe200078e0211 */
[----:B------:R-:W4:Y:S01]  /*07a0*/  @P1 LDG.E R19, desc[UR36][R14.64] ;  /* 0x000000240e131981 */ /* 0x000f22000c1e1900 */
[----:B------:R-:W-:Y:S01]  /*07b0*/  @!P0 IMAD R27, R17, R0, R5 ;  /* 0x00000000111b8224 */ /* 0x000fe200078e0205 */
[----:B------:R-:W-:Y:S01]  /*07c0*/  @P1 LEA.HI.X R7, R16, R7, R20, 0x2, P2 ;  /* 0x0000000710071211 */ /* 0x000fe200010f1414 */
[----:B------:R-:W-:-:S04]  /*07d0*/  @P1 IMAD.WIDE.U32 R16, R0, 0x4, R14 ;  /* 0x0000000400101825 */ /* 0x000fc800078e000e */
[----:B---3--:R-:W-:Y:S01]  /*07e0*/  @!P0 IMAD.WIDE.U32 R8, R21, 0x4, R8 ;  /* 0x0000000415088825 */ /* 0x008fe200078e0008 */
[----:B------:R-:W2:Y:S04]  /*07f0*/  @P1 LDG.E R6, desc[UR36][R6.64+0x4] ;  /* 0x0000042406061981 */ /* 0x000ea8000c1e1900 */
[----:B------:R-:W2:Y:S01]  /*0800*/  @P1 LDG.E R16, desc[UR36][R16.64] ;  /* 0x0000002410101981 */ /* 0x000ea2000c1e1900 */
[----:B0-----:R-:W-:-:S03]  /*0810*/  @!P0 IMAD.WIDE R10, R27, 0x4, R10 ;  /* 0x000000041b0a8825 */ /* 0x001fc600078e020a */
[----:B------:R-:W3:Y:S04]  /*0820*/  @!P0 LDG.E R9, desc[UR36][R8.64] ;  /* 0x0000002408098981 */ /* 0x000ee8000c1e1900 */
[----:B------:R-:W3:Y:S01]  /*0830*/  @!P0 LDG.E R10, desc[UR36][R10.64] ;  /* 0x000000240a0a8981 */ /* 0x000ee2000c1e1900 */
[----:B----4-:R-:W-:-:S04]  /*0840*/  @P1 FFMA R13, R13, R19, R18 ;  /* 0x000000130d0d1223 */ /* 0x010fc80000000012 */
[----:B--2---:R-:W-:-:S04]  /*0850*/  @P1 FFMA R18, R6, R16, R13 ;  /* 0x0000001006121223 */ /* 0x004fc8000000000d */
[----:B---3--:R-:W-:-:S07]  /*0860*/  @!P0 FFMA R18, R9, R10, R18 ;  /* 0x0000000a09128223 */ /* 0x008fce0000000012 */
.L_x_3:
[----:B------:R-:W0:Y:S01]  /*0870*/  LDC.64 R16, c[0x0][0x390] ;  /* 0x0000e400ff107b82 */ /* 0x000e220000000a00 */
[----:B------:R-:W-:Y:S01]  /*0880*/  IMAD.IADD R7, R5, 0x1, R4 ;  /* 0x0000000105077824 */ /* 0x000fe200078e0204 */
[----:B------:R-:W-:Y:S02]  /*0890*/  ISETP.GE.U32.AND P0, PT, R2, 0xf, PT ;  /* 0x0000000f0200780c */ /* 0x000fe40003f06070 */
[----:B------:R-:W-:Y:S02]  /*08a0*/  LEA R3, R3, R5, 0xa ;  /* 0x0000000503037211 */ /* 0x000fe400078e50ff */
[----:B------:R-:W-:Y:S01]  /*08b0*/  LOP3.LUT R24, R0, 0xf, RZ, 0xc0, !PT ;  /* 0x0000000f00187812 */ /* 0x000fe200078ec0ff */
[----:B0-----:R-:W-:-:S04]  /*08c0*/  IMAD.WIDE R6, R7, 0x4, R16 ;  /* 0x0000000407067825 */ /* 0x001fc800078e0210 */
[----:B------:R-:W-:Y:S01]  /*08d0*/  IMAD.WIDE R16, R3, 0x4, R16 ;  /* 0x0000000403107825 */ /* 0x000fe200078e0210 */
[----:B------:R0:W-:Y:S03]  /*08e0*/  STG.E desc[UR36][R6.64], R18 ;  /* 0x0000001206007986 */ /* 0x0001e6000c101924 */
[----:B------:R-:W-:Y:S05]  /*08f0*/  @!P0 BRA `(.L_x_5) ;  /* 0x0000000800e88947 */ /* 0x000fea0003800000 */
[----:B------:R-:W-:Y:S01]  /*0900*/  LOP3.LUT R0, R0, 0x7ffffff0, RZ, 0xc0, !PT ;  /* 0x7ffffff000007812 */ /* 0x000fe200078ec0ff */
[----:B------:R-:W-:Y:S04]  /*0910*/  BSSY.RECONVERGENT B6, `(.L_x_5) ;  /* 0x00000b8000067945 */ /* 0x000fe80003800200 */
[----:B------:R-:W-:-:S07]  /*0920*/  IMAD.MOV R19, RZ, RZ, -R0 ;  /* 0x000000ffff137224 */ /* 0x000fce00078e0a00 */
.L_x_22:
[----:B------:R-:W2:Y:S01]  /*0930*/  LDG.E R0, desc[UR36][R16.64] ;  /* 0x0000002410007981 */ /* 0x000ea2000c1e1900 */
[----:B0-----:R-:W-:Y:S01]  /*0940*/  MOV R18, 0x0 ;  /* 0x0000000000127802 */ /* 0x001fe20000000f00 */
[----:B------:R-:W0:Y:S01]  /*0950*/  LDCU.64 UR4, c[0x4][0x8] ;  /* 0x01000100ff0477ac */ /* 0x000e220008000a00 */
[----:B------:R-:W-:Y:S01]  /*0960*/  VIADD R19, R19, 0x10 ;  /* 0x0000001013137836 */ /* 0x000fe20000000000 */
[----:B------:R-:W-:Y:S01]  /*0970*/  MOV R7, R22 ;  /* 0x0000001600077202 */ /* 0x000fe20000000f00 */
[----:B------:R1:W3:Y:S01]  /*0980*/  LDC.64 R2, c[0x4][R18] ;  /* 0x0100000012027b82 */ /* 0x0002e20000000a00 */
[----:B------:R-:W-:Y:S02]  /*0990*/  IMAD.MOV.U32 R6, RZ, RZ, R23 ;  /* 0x000000ffff067224 */ /* 0x000fe400078e0017 */
[----:B------:R-:W-:-:S04]  /*09a0*/  ISETP.NE.AND P0, PT, R19, RZ, PT ;  /* 0x000000ff1300720c */ /* 0x000fc80003f05270 */
[----:B------:R-:W-:Y:S02]  /*09b0*/  P2R R26, PR, RZ, 0x1 ;  /* 0x00000001ff1a7803 */ /* 0x000fe40000000000 */
[----:B0-----:R-:W-:Y:S01]  /*09c0*/  MOV R4, UR4 ;  /* 0x0000000400047c02 */ /* 0x001fe20008000f00 */
[----:B------:R-:W-:Y:S01]  /*09d0*/  IMAD.U32 R5, RZ, RZ, UR5 ;  /* 0x00000005ff057e24 */ /* 0x000fe2000f8e00ff */
[----:B--2---:R-:W0:Y:S02]  /*09e0*/  F2F.F64.F32 R8, R0 ;  /* 0x0000000000087310 */ /* 0x004e240000201800 */
[----:B0--3--:R1:W-:Y:S04]  /*09f0*/  STL.64 [R1], R8 ;  /* 0x0000000801007387 */ /* 0x0093e80000100a00 */
[----:B------:R-:W-:-:S07]  /*0a00*/  LEPC R20, `(.L_x_6) ;  /* 0x000000001014794e */ /* 0x000fce0000000000 */
[----:B-1----:R-:W-:Y:S05]  /*0a10*/  CALL.ABS.NOINC R2 ;  /* 0x0000000002007343 */ /* 0x002fea0003c00000 */
.L_x_6:
[----:B------:R-:W2:Y:S01]  /*0a20*/  LDG.E R0, desc[UR36][R16.64] ;  /* 0x0000002410007981 */ /* 0x000ea2000c1e1900 */
[----:B------:R0:W1:Y:S01]  /*0a30*/  LDC.64 R2, c[0x4][R18] ;  /* 0x0100000012027b82 */ /* 0x0000620000000a00 */
[----:B------:R-:W3:Y:S01]  /*0a40*/  LDCU.64 UR4, c[0x4][0x8] ;  /* 0x01000100ff0477ac */ /* 0x000ee20008000a00 */
[----:B------:R-:W-:Y:S01]  /*0a50*/  MOV R6, R23 ;  /* 0x0000001700067202 */ /* 0x000fe20000000f00 */
[----:B------:R-:W-:Y:S02]  /*0a60*/  IMAD.MOV.U32 R7, RZ, RZ, R22 ;  /* 0x000000ffff077224 */ /* 0x000fe400078e0016 */
[----:B---3--:R-:W-:Y:S02]  /*0a70*/  IMAD.U32 R4, RZ, RZ, UR4 ;  /* 0x00000004ff047e24 */ /* 0x008fe4000f8e00ff */
[----:B------:R-:W-:Y:S01]  /*0a80*/  IMAD.U32 R5, RZ, RZ, UR5 ;  /* 0x00000005ff057e24 */ /* 0x000fe2000f8e00ff */
[----:B--2---:R-:W2:Y:S02]  /*0a90*/  F2F.F64.F32 R8, R0 ;  /* 0x0000000000087310 */ /* 0x004ea40000201800 */
[----:B-12---:R0:W-:Y:S04]  /*0aa0*/  STL.64 [R1], R8 ;  /* 0x0000000801007387 */ /* 0x0061e80000100a00 */
[----:B------:R-:W-:-:S07]  /*0ab0*/  LEPC R20, `(.L_x_7) ;  /* 0x000000001014794e */ /* 0x000fce0000000000 */
[----:B0-----:R-:W-:Y:S05]  /*0ac0*/  CALL.ABS.NOINC R2 ;  /* 0x0000000002007343 */ /* 0x001fea0003c00000 */
.L_x_7:
[----:B------:R-:W2:Y:S01]  /*0ad0*/  LDG.E R0, desc[UR36][R16.64] ;  /* 0x0000002410007981 */ /* 0x000ea2000c1e1900 */
[----:B------:R0:W1:Y:S01]  /*0ae0*/  LDC.64 R2, c[0x4][R18] ;  /* 0x0100000012027b82 */ /* 0x0000620000000a00 */
[----:B------:R-:W3:Y:S01]  /*0af0*/  LDCU.64 UR4, c[0x4][0x8] ;  /* 0x01000100ff0477ac */ /* 0x000ee20008000a00 */
[----:B------:R-:W-:Y:S02]  /*0b00*/  IMAD.MOV.U32 R6, RZ, RZ, R23 ;  /* 0x000000ffff067224 */ /* 0x000fe400078e0017 */
[----:B------:R-:W-:Y:S02]  /*0b10*/  IMAD.MOV.U32 R7, RZ, RZ, R22 ;  /* 0x000000ffff077224 */ /* 0x000fe400078e0016 */
[----:B---3--:R-:W-:Y:S01]  /*0b20*/  IMAD.U32 R4, RZ, RZ, UR4 ;  /* 0x00000004ff047e24 */ /* 0x008fe2000f8e00ff */
[----:B------:R-:W-:Y:S01]  /*0b30*/  MOV R5, UR5 ;  /* 0x0000000500057c02 */ /* 0x000fe20008000f00 */
[----:B--2---:R-:W2:Y:S02]  /*0b40*/  F2F.F64.F32 R8, R0 ;  /* 0x0000000000087310 */ /* 0x004ea40000201800 */
[----:B-12---:R0:W-:Y:S04]  /*0b50*/  STL.64 [R1], R8 ;  /* 0x0000000801007387 */ /* 0x0061e80000100a00 */
[----:B------:R-:W-:-:S07]  /*0b60*/  LEPC R20, `(.L_x_8) ;  /* 0x000000001014794e */ /* 0x000fce0000000000 */
[----:B0-----:R-:W-:Y:S05]  /*0b70*/  CALL.ABS.NOINC R2 ;  /* 0x0000000002007343 */ /* 0x001fea0003c00000 */
.L_x_8:
[----:B------:R-:W2:Y:S01]  /*0b80*/  LDG.E R0, desc[UR36][R16.64] ;  /* 0x0000002410007981 */ /* 0x000ea2000c1e1900 */
[----:B------:R0:W1:Y:S01]  /*0b90*/  LDC.64 R2, c[0x4][R18] ;  /* 0x0100000012027b82 */ /* 0x0000620000000a00 */
[----:B------:R-:W3:Y:S01]  /*0ba0*/  LDCU.64 UR4, c[0x4][0x8] ;  /* 0x01000100ff0477ac */ /* 0x000ee20008000a00 */
[----:B------:R-:W-:Y:S01]  /*0bb0*/  IMAD.MOV.U32 R6, RZ, RZ, R23 ;  /* 0x000000ffff067224 */ /* 0x000fe200078e0017 */
[----:B------:R-:W-:Y:S02]  /*0bc0*/  MOV R7, R22 ;  /* 0x0000001600077202 */ /* 0x000fe40000000f00 */
[----:B---3--:R-:W-:Y:S01]  /*0bd0*/  MOV R4, UR4 ;  /* 0x0000000400047c02 */ /* 0x008fe20008000f00 */
[----:B------:R-:W-:Y:S01]  /*0be0*/  IMAD.U32 R5, RZ, RZ, UR5 ;  /* 0x00000005ff057e24 */ /* 0x000fe2000f8e00ff */
[----:B--2---:R-:W2:Y:S02]  /*0bf0*/  F2F.F64.F32 R8, R0 ;  /* 0x0000000000087310 */ /* 0x004ea40000201800 */
[----:B-12---:R0:W-:Y:S04]  /*0c00*/  STL.64 [R1], R8 ;  /* 0x0000000801007387 */ /* 0x0061e80000100a00 */
[----:B------:R-:W-:-:S07]  /*0c10*/  LEPC R20, `(.L_x_9) ;  /* 0x000000001014794e */ /* 0x000fce0000000000 */
[----:B0-----:R-:W-:Y:S05]  /*0c20*/  CALL.ABS.NOINC R2 ;  /* 0x0000000002007343 */ /* 0x001fea0003c00000 */
.L_x_9:
        /* <DEDUP_REMOVED lines=11> */
.L_x_10:
        /* <DEDUP_REMOVED lines=11> */
.L_x_11:
        /* <DEDUP_REMOVED lines=11> */
.L_x_12:
        /* <DEDUP_REMOVED lines=11> */
.L_x_13:
[----:B------:R-:W2:Y:S01]  /*0ef0*/  LDG.E R0, desc[UR36][R16.64] ;  /* 0x0000002410007981 */ /* 0x000ea2000c1e1900 */
[----:B------:R0:W1:Y:S01]  /*0f00*/  LDC.64 R2, c[0x4][R18] ;  /* 0x0100000012027b82 */ /* 0x0000620000000a00 */
[----:B------:R-:W3:Y:S01]  /*0f10*/  LDCU.64 UR4, c[0x4][0x8] ;  /* 0x01000100ff0477ac */ /* 0x000ee20008000a00 */
[----:B------:R-:W-:Y:S01]  /*0f20*/  IMAD.MOV.U32 R6, RZ, RZ, R23 ;  /* 0x000000ffff067224 */ /* 0x000fe200078e0017 */
[----:B------:R-:W-:Y:S01]  /*0f30*/  MOV R7, R22 ;  /* 0x0000001600077202 */ /* 0x000fe20000000f00 */
[----:B---3--:R-:W-:Y:S01]  /*0f40*/  IMAD.U32 R4, RZ, RZ, UR4 ;  /* 0x00000004ff047e24 */ /* 0x008fe2000f8e00ff */
[----:B------:R-:W-:Y:S01]  /*0f50*/  MOV R5, UR5 ;  /* 0x0000000500057c02 */ /* 0x000fe20008000f00 */
[----:B--2---:R-:W2:Y:S02]  /*0f60*/  F2F.F64.F32 R8, R0 ;  /* 0x0000000000087310 */ /* 0x004ea40000201800 */
[----:B-12---:R0:W-:Y:S04]  /*0f70*/  STL.64 [R1], R8 ;  /* 0x0000000801007387 */ /* 0x0061e80000100a00 */
[----:B------:R-:W-:-:S07]  /*0f80*/  LEPC R20, `(.L_x_14) ;  /* 0x000000001014794e */ /* 0x000fce0000000000 */
[----:B0-----:R-:W-:Y:S05]  /*0f90*/  CALL.ABS.NOINC R2 ;  /* 0x0000000002007343 */ /* 0x001fea0003c00000 */
.L_x_14:
        /* <DEDUP_REMOVED lines=11> */
.L_x_15:
        /* <DEDUP_REMOVED lines=11> */
.L_x_16:
        /* <DEDUP_REMOVED lines=11> */
.L_x_17:
        /* <DEDUP_REMOVED lines=11> */
.L_x_18:
        /* <DEDUP_REMOVED lines=11> */
.L_x_19:
        /* <DEDUP_REMOVED lines=11> */
.L_x_20:
        /* <DEDUP_REMOVED lines=11> */
.L_x_21:
[----:B------:R-:W-:-:S13]  /*1470*/  ISETP.NE.AND P6, PT, R26, RZ, PT ;  /* 0x000000ff1a00720c */ /* 0x000fda0003fc5270 */
[----:B------:R-:W-:Y:S05]  /*1480*/  @P6 BRA `(.L_x_22) ;  /* 0xfffffff400286947 */ /* 0x000fea000383ffff */
[----:B------:R-:W-:Y:S05]  /*1490*/  BSYNC.RECONVERGENT B6 ;  /* 0x0000000000067941 */ /* 0x000fea0003800200 */
.L_x_5:
[----:B------:R-:W-:-:S13]  /*14a0*/  ISETP.NE.AND P0, PT, R24, RZ, PT ;  /* 0x000000ff1800720c */ /* 0x000fda0003f05270 */
[----:B------:R-:W-:Y:S05]  /*14b0*/  @!P0 EXIT ;  /* 0x000000000000894d */ /* 0x000fea0003800000 */
[----:B------:R-:W-:-:S13]  /*14c0*/  ISETP.GE.U32.AND P0, PT, R24, 0x8, PT ;  /* 0x000000081800780c */ /* 0x000fda0003f06070 */
[----:B------:R-:W-:Y:S05]  /*14d0*/  @!P0 BRA `(.L_x_23) ;  /* 0x0000000400648947 */ /* 0x000fea0003800000 */
[----:B------:R-:W2:Y:S01]  /*14e0*/  LDG.E R0, desc[UR36][R16.64] ;  /* 0x0000002410007981 */ /* 0x000ea2000c1e1900 */
[----:B------:R-:W-:Y:S01]  /*14f0*/  MOV R2, 0x0 ;  /* 0x0000000000027802 */ /* 0x000fe20000000f00 */
[----:B------:R-:W1:Y:S01]  /*1500*/  LDCU.64 UR4, c[0x4][0x8] ;  /* 0x01000100ff0477ac */ /* 0x000e620008000a00 */
[----:B0-----:R-:W-:Y:S01]  /*1510*/  IMAD.MOV.U32 R6, RZ, RZ, R23 ;  /* 0x000000ffff067224 */ /* 0x001fe200078e0017 */
[----:B------:R-:W-:Y:S01]  /*1520*/  MOV R7, R22 ;  /* 0x0000001600077202 */ /* 0x000fe20000000f00 */
[----:B------:R0:W3:Y:S01]  /*1530*/  LDC.64 R10, c[0x4][R2] ;  /* 0x01000000020a7b82 */ /* 0x0000e20000000a00 */
[----:B-1----:R-:W-:Y:S01]  /*1540*/  IMAD.U32 R4, RZ, RZ, UR4 ;  /* 0x00000004ff047e24 */ /* 0x002fe2000f8e00ff */
[----:B------:R-:W-:Y:S01]  /*1550*/  MOV R5, UR5 ;  /* 0x0000000500057c02 */ /* 0x000fe20008000f00 */
[----:B--2---:R-:W1:Y:S02]  /*1560*/  F2F.F64.F32 R8, R0 ;  /* 0x0000000000087310 */ /* 0x004e640000201800 */
[----:B-1-3--:R0:W-:Y:S04]  /*1570*/  STL.64 [R1], R8 ;  /* 0x0000000801007387 */ /* 0x00a1e80000100a00 */
[----:B------:R-:W-:-:S07]  /*1580*/  LEPC R20, `(.L_x_24) ;  /* 0x000000001014794e */ /* 0x000fce0000000000 */
[----:B0-----:R-:W-:Y:S05]  /*1590*/  CALL.ABS.NOINC R10 ;  /* 0x000000000a007343 */ /* 0x001fea0003c00000 */
.L_x_24:
        /* <DEDUP_REMOVED lines=11> */
.L_x_25:
        /* <DEDUP_REMOVED lines=11> */
.L_x_26:
        /* <DEDUP_REMOVED lines=11> */
.L_x_27:
        /* <DEDUP_REMOVED lines=11> */
.L_x_28:
        /* <DEDUP_REMOVED lines=11> */
.L_x_29:
        /* <DEDUP_REMOVED lines=11> */
.L_x_30:
[----:B------:R-:W2:Y:S01]  /*19c0*/  LDG.E R0, desc[UR36][R16.64] ;  /* 0x0000002410007981 */ /* 0x000ea2000c1e1900 */
[----:B------:R-:W0:Y:S01]  /*19d0*/  LDC.64 R2, c[0x4][R2] ;  /* 0x0100000002027b82 */ /* 0x000e220000000a00 */
[----:B------:R-:W1:Y:S01]  /*19e0*/  LDCU.64 UR4, c[0x4][0x8] ;  /* 0x01000100ff0477ac */ /* 0x000e620008000a00 */
[----:B------:R-:W-:Y:S01]  /*19f0*/  IMAD.MOV.U32 R6, RZ, RZ, R23 ;  /* 0x000000ffff067224 */ /* 0x000fe200078e0017 */
[----:B------:R-:W-:Y:S01]  /*1a00*/  MOV R7, R22 ;  /* 0x0000001600077202 */ /* 0x000fe20000000f00 */
[----:B-1----:R-:W-:Y:S01]  /*1a10*/  IMAD.U32 R4, RZ, RZ, UR4 ;  /* 0x00000004ff047e24 */ /* 0x002fe2000f8e00ff */
[----:B------:R-:W-:Y:S01]  /*1a20*/  MOV R5, UR5 ;  /* 0x0000000500057c02 */ /* 0x000fe20008000f00 */
[----:B--2---:R-:W1:Y:S02]  /*1a30*/  F2F.F64.F32 R8, R0 ;  /* 0x0000000000087310 */ /* 0x004e640000201800 */
[----:B01----:R1:W-:Y:S04]  /*1a40*/  STL.64 [R1], R8 ;  /* 0x0000000801007387 */ /* 0x0033e80000100a00 */
[----:B------:R-:W-:-:S07]  /*1a50*/  LEPC R20, `(.L_x_23) ;  /* 0x000000001014794e */ /* 0x000fce0000000000 */
[----:B-1----:R-:W-:Y:S05]  /*1a60*/  CALL.ABS.NOINC R2 ;  /* 0x0000000002007343 */ /* 0x002fea0003c00000 */
.L_x_23:
[----:B------:R-:W-:-:S13]  /*1a70*/  ISETP.NE.AND P0, PT, R25, RZ, PT ;  /* 0x000000ff1900720c */ /* 0x000fda0003f05270 */
[----:B------:R-:W-:Y:S05]  /*1a80*/  @!P0 EXIT ;  /* 0x000000000000894d */ /* 0x000fea0003800000 */
[----:B0-----:R-:W0:Y:S01]  /*1a90*/  LDC R18, c[0x0][0x398] ;  /* 0x0000e600ff127b82 */ /* 0x001e220000000800 */
[----:B------:R-:W-:Y:S02]  /*1aa0*/  ISETP.GE.U32.AND P0, PT, R25, 0x4, PT ;  /* 0x000000041900780c */ /* 0x000fe40003f06070 */
[----:B0-----:R-:W-:-:S11]  /*1ab0*/  LOP3.LUT R18, R18, 0x3, RZ, 0xc0, !PT ;  /* 0x0000000312127812 */ /* 0x001fd600078ec0ff */
[----:B------:R-:W-:Y:S05]  /*1ac0*/  @!P0 BRA `(.L_x_31) ;  /* 0x0000000000b48947 */ /* 0x000fea0003800000 */
[----:B------:R-:W2:Y:S01]  /*1ad0*/  LDG.E R0, desc[UR36][R16.64] ;  /* 0x0000002410007981 */ /* 0x000ea2000c1e1900 */
[----:B------:R-:W-:Y:S01]  /*1ae0*/  MOV R2, 0x0 ;  /* 0x0000000000027802 */ /* 0x000fe20000000f00 */
[----:B------:R-:W0:Y:S01]  /*1af0*/  LDCU.64 UR4, c[0x4][0x8] ;  /* 0x01000100ff0477ac */ /* 0x000e220008000a00 */
[----:B------:R-:W-:Y:S01]  /*1b00*/  IMAD.MOV.U32 R6, RZ, RZ, R23 ;  /* 0x000000ffff067224 */ /* 0x000fe200078e0017 */
[----:B------:R-:W-:Y:S01]  /*1b10*/  MOV R7, R22 ;  /* 0x0000001600077202 */ /* 0x000fe20000000f00 */
[----:B------:R1:W3:Y:S01]  /*1b20*/  LDC.64 R10, c[0x4][R2] ;  /* 0x01000000020a7b82 */ /* 0x0002e20000000a00 */
[----:B0-----:R-:W-:Y:S01]  /*1b30*/  IMAD.U32 R4, RZ, RZ, UR4 ;  /* 0x00000004ff047e24 */ /* 0x001fe2000f8e00ff */
[----:B------:R-:W-:Y:S01]  /*1b40*/  MOV R5, UR5 ;  /* 0x0000000500057c02 */ /* 0x000fe20008000f00 */
[----:B--2---:R-:W0:Y:S02]  /*1b50*/  F2F.F64.F32 R8, R0 ;  /* 0x0000000000087310 */ /* 0x004e240000201800 */
[----:B0--3--:R1:W-:Y:S04]  /*1b60*/  STL.64 [R1], R8 ;  /* 0x0000000801007387 */ /* 0x0093e80000100a00 */
[----:B------:R-:W-:-:S07]  /*1b70*/  LEPC R20, `(.L_x_32) ;  /* 0x000000001014794e */ /* 0x000fce0000000000 */
[----:B-1----:R-:W-:Y:S05]  /*1b80*/  CALL.ABS.NOINC R10 ;  /* 0x000000000a007343 */ /* 0x002fea0003c00000 */
.L_x_32:
        /* <DEDUP_REMOVED lines=11> */
.L_x_33:
        /* <DEDUP_REMOVED lines=11> */
.L_x_34:
        /* <DEDUP_REMOVED lines=11> */
.L_x_31:
[----:B------:R-:W-:-:S13]  /*1da0*/  ISETP.NE.AND P0, PT, R18, RZ, PT ;  /* 0x000000ff1200720c */ /* 0x000fda0003f05270 */
[----:B------:R-:W-:Y:S05]  /*1db0*/  @!P0 EXIT ;  /* 0x000000000000894d */ /* 0x000fea0003800000 */
[----:B------:R-:W-:-:S07]  /*1dc0*/  IMAD.MOV R18, RZ, RZ, -R18 ;  /* 0x000000ffff127224 */ /* 0x000fce00078e0a12 */
.L_x_36:
[----:B------:R-:W2:Y:S01]  /*1dd0*/  LDG.E R0, desc[UR36][R16.64] ;  /* 0x0000002410007981 */ /* 0x000ea2000c1e1900 */
[----:B------:R-:W-:Y:S01]  /*1de0*/  MOV R8, 0x0 ;  /* 0x0000000000087802 */ /* 0x000fe20000000f00 */
[----:B------:R-:W0:Y:S01]  /*1df0*/  LDCU.64 UR4, c[0x4][0x8] ;  /* 0x01000100ff0477ac */ /* 0x000e220008000a00 */
[----:B------:R-:W-:Y:S01]  /*1e00*/  MOV R6, R23 ;  /* 0x0000001700067202 */ /* 0x000fe20000000f00 */
[----:B------:R-:W-:-:S03]  /*1e10*/  IMAD.MOV.U32 R7, RZ, RZ, R22 ;  /* 0x000000ffff077224 */ /* 0x000fc600078e0016 */
[----:B------:R-:W1:Y:S01]  /*1e20*/  LDC.64 R8, c[0x4][R8] ;  /* 0x0100000008087b82 */ /* 0x000e620000000a00 */
[----:B0-----:R-:W-:Y:S01]  /*1e30*/  MOV R4, UR4 ;  /* 0x0000000400047c02 */ /* 0x001fe20008000f00 */
[----:B------:R-:W-:Y:S01]  /*1e40*/  IMAD.U32 R5, RZ, RZ, UR5 ;  /* 0x00000005ff057e24 */ /* 0x000fe2000f8e00ff */
[----:B--2---:R-:W0:Y:S02]  /*1e50*/  F2F.F64.F32 R2, R0 ;  /* 0x0000000000027310 */ /* 0x004e240000201800 */
[----:B01----:R0:W-:Y:S04]  /*1e60*/  STL.64 [R1], R2 ;  /* 0x0000000201007387 */ /* 0x0031e80000100a00 */
[----:B------:R-:W-:-:S07]  /*1e70*/  LEPC R20, `(.L_x_35) ;  /* 0x000000001014794e */ /* 0x000fce0000000000 */
[----:B0-----:R-:W-:Y:S05]  /*1e80*/  CALL.ABS.NOINC R8 ;  /* 0x0000000008007343 */ /* 0x001fea0003c00000 */
.L_x_35:
[----:B------:R-:W-:-:S04]  /*1e90*/  IADD3 R18, PT, PT, R18, 0x1, RZ ;  /* 0x0000000112127810 */ /* 0x000fc80007ffe0ff */
[----:B------:R-:W-:-:S13]  /*1ea0*/  ISETP.NE.AND P0, PT, R18, RZ, PT ;  /* 0x000000ff1200720c */ /* 0x000fda0003f05270 */
[----:B------:R-:W-:Y:S05]  /*1eb0*/  @!P0 EXIT ;  /* 0x000000000000894d */ /* 0x000fea0003800000 */
[----:B------:R-:W-:Y:S05]  /*1ec0*/  BRA `(.L_x_36) ;  /* 0xfffffffc00c07947 */ /* 0x000fea000383ffff */
.L_x_0:
[----:B------:R-:W0:Y:S01]  /*1ed0*/  LDC.64 R6, c[0x0][0x390] ;  /* 0x0000e400ff067b82 */ /* 0x000e220000000a00 */
[----:B------:R-:W-:-:S04]  /*1ee0*/  IMAD R3, R3, R0, R5 ;  /* 0x0000000003037224 */ /* 0x000fc800078e0205 */
[----:B0-----:R-:W-:-:S05]  /*1ef0*/  IMAD.WIDE R2, R3, 0x4, R6 ;  /* 0x0000000403027825 */ /* 0x001fca00078e0206 */
[----:B------:R-:W-:Y:S01]  /*1f00*/  STG.E desc[UR36][R2.64], RZ ;  /* 0x000000ff02007986 */ /* 0x000fe2000c101924 */
[----:B------:R-:W-:Y:S05]  /*1f10*/  EXIT ;  /* 0x000000000000794d */ /* 0x000fea0003800000 */
.L_x_37:
[----:B------:R-:W-:-:S00]  /*1f20*/  BRA `(.L_x_37) ;  /* 0xfffffffc00fc7947 */ /* 0x000fc0000383ffff */
[----:B------:R-:W-:-:S00]  /*1f30*/  NOP ;  /* 0x0000000000007918 */ /* 0x000fc00000000000 */
        /* <DEDUP_REMOVED lines=12> */
.L_x_38:


//--------------------- .nv.global.init           --------------------------
	.section	.nv.global.init,"aw",@progbits
.nv.global.init:
	.type		$str,@object
	.size		$str,(.L_0 - $str)
$str:
        /*0000*/ 	.byte	0x25, 0x64, 0x09, 0x00
.L_0:


//--------------------- .nv.shared.reserved.0     --------------------------
	.section	.nv.shared.reserved.0,"aw",@nobits
	.weak		__nv_reservedSMEM_offset_0_alias
	.size		__nv_reservedSMEM_offset_0_alias, 0, 64
	.other		__nv_reservedSMEM_offset_0_alias,@"STO_CUDA_RESERVED_SHARED STV_DEFAULT"
__nv_reservedSMEM_offset_0_alias:
	.zero		0
	.zero		64


//--------------------- .nv.constant0._Z5gpuMMPfS_S_i --------------------------
	.section	.nv.constant0._Z5gpuMMPfS_S_i,"a",@progbits
	.sectionflags	@""
	.align	4
.nv.constant0._Z5gpuMMPfS_S_i:
	.zero		924


//--------------------- SYMBOLS --------------------------

	.type		.nv.reservedSmem.offset0,@object
	.size		.nv.reservedSmem.offset0,0x4
	.type		vprintf,@function
